//
// Generated by NVIDIA NVVM Compiler
//
// Compiler Build ID: CL-36424714
// Cuda compilation tools, release 13.0, V13.0.88
// Based on NVVM 20.0.0
//

.version 9.0
.target sm_100
.address_size 64

	// .globl	_Z12crack_kernelPcS_
.extern .func  (.param .b64 func_retval0) malloc
(
	.param .b64 malloc_param_0
)
;
.extern .func  (.param .b32 func_retval0) vprintf
(
	.param .b64 vprintf_param_0,
	.param .b64 vprintf_param_1
)
;
.global .align 1 .b8 $str$10[4] = {37, 115, 10};

.visible .entry _Z12crack_kernelPcS_(
	.param .u64 .ptr .align 1 _Z12crack_kernelPcS__param_0,
	.param .u64 .ptr .align 1 _Z12crack_kernelPcS__param_1
)
{
	.local .align 8 .b8 	__local_depot0[16];
	.reg .b64 	%SP;
	.reg .b64 	%SPL;
	.reg .pred 	%p<36>;
	.reg .b16 	%rs<70>;
	.reg .b32 	%r<14>;
	.reg .b64 	%rd<22>;

	mov.u64 	%SPL, __local_depot0;
	cvta.local.u64 	%SP, %SPL;
	ld.param.u64 	%rd2, [_Z12crack_kernelPcS__param_0];
	ld.param.u64 	%rd3, [_Z12crack_kernelPcS__param_1];
	cvta.to.global.u64 	%rd4, %rd3;
	cvta.to.global.u64 	%rd5, %rd2;
	add.u64 	%rd6, %SP, 0;
	add.u64 	%rd7, %SPL, 0;
	mov.u32 	%r1, %ctaid.x;
	cvt.u64.u32 	%rd8, %r1;
	add.s64 	%rd9, %rd5, %rd8;
	ld.global.u8 	%rs1, [%rd9];
	mov.u32 	%r2, %ctaid.y;
	cvt.u64.u32 	%rd10, %r2;
	add.s64 	%rd11, %rd5, %rd10;
	ld.global.u8 	%rs2, [%rd11];
	mov.u32 	%r3, %tid.x;
	cvt.u64.u32 	%rd12, %r3;
	add.s64 	%rd13, %rd4, %rd12;
	ld.global.u8 	%rs3, [%rd13];
	mov.u32 	%r4, %tid.y;
	cvt.u64.u32 	%rd14, %r4;
	add.s64 	%rd15, %rd4, %rd14;
	ld.global.u8 	%rs4, [%rd15];
	cvt.u32.u16 	%r5, %rs4;
	cvt.u32.u16 	%r6, %rs3;
	prmt.b32 	%r7, %r6, %r5, 0x3340U;
	cvt.u32.u16 	%r8, %rs2;
	cvt.u32.u16 	%r9, %rs1;
	prmt.b32 	%r10, %r9, %r8, 0x3340U;
	prmt.b32 	%r11, %r10, %r7, 0x5410U;
	st.local.u32 	[%rd7], %r11;
	{ // callseq 0, 0
	.param .b64 param0;
	st.param.b64 	[param0], 11;
	.param .b64 retval0;
	call.uni (retval0), 
	malloc, 
	(
	param0
	);
	ld.param.b64 	%rd16, [retval0];
	} // callseq 0
	add.s16 	%rs39, %rs1, 2;
	cvt.s16.s8 	%rs62, %rs39;
	st.u8 	[%rd16], %rs39;
	add.s16 	%rs40, %rs1, -2;
	cvt.s16.s8 	%rs63, %rs40;
	st.u8 	[%rd16+1], %rs40;
	add.s16 	%rs41, %rs1, 1;
	cvt.s16.s8 	%rs64, %rs41;
	st.u8 	[%rd16+2], %rs41;
	add.s16 	%rs42, %rs2, 3;
	cvt.s16.s8 	%rs65, %rs42;
	st.u8 	[%rd16+3], %rs42;
	add.s16 	%rs43, %rs2, -3;
	cvt.s16.s8 	%rs66, %rs43;
	st.u8 	[%rd16+4], %rs43;
	add.s16 	%rs44, %rs2, -1;
	cvt.s16.s8 	%rs67, %rs44;
	st.u8 	[%rd16+5], %rs44;
	add.s16 	%rs45, %rs3, 2;
	cvt.s16.s8 	%rs68, %rs45;
	st.u8 	[%rd16+6], %rs45;
	add.s16 	%rs46, %rs3, -2;
	cvt.s16.s8 	%rs69, %rs46;
	st.u8 	[%rd16+7], %rs46;
	add.s16 	%rs47, %rs4, 4;
	cvt.s16.s8 	%rs13, %rs47;
	st.u8 	[%rd16+8], %rs47;
	add.s16 	%rs48, %rs4, -4;
	cvt.s16.s8 	%rs14, %rs48;
	st.u8 	[%rd16+9], %rs48;
	mov.b16 	%rs49, 0;
	st.u8 	[%rd16+10], %rs49;
	setp.lt.s16 	%p1, %rs62, 123;
	@%p1 bra 	$L__BB0_2;
	add.s16 	%rs62, %rs1, -23;
	st.u8 	[%rd16], %rs62;
	bra.uni 	$L__BB0_4;
$L__BB0_2:
	setp.gt.s16 	%p2, %rs62, 96;
	@%p2 bra 	$L__BB0_4;
	sub.s16 	%rs62, -64, %rs1;
	st.u8 	[%rd16], %rs62;
$L__BB0_4:
	setp.gt.s16 	%p3, %rs63, 122;
	@%p3 bra 	$L__BB0_7;
	setp.gt.s16 	%p4, %rs63, 96;
	@%p4 bra 	$L__BB0_8;
	sub.s16 	%rs63, -60, %rs1;
	st.u8 	[%rd16+1], %rs63;
	bra.uni 	$L__BB0_8;
$L__BB0_7:
	add.s16 	%rs63, %rs1, -27;
	st.u8 	[%rd16+1], %rs63;
$L__BB0_8:
	setp.gt.s16 	%p5, %rs64, 122;
	@%p5 bra 	$L__BB0_11;
	setp.gt.s16 	%p6, %rs64, 96;
	@%p6 bra 	$L__BB0_12;
	sub.s16 	%rs64, -63, %rs1;
	st.u8 	[%rd16+2], %rs64;
	bra.uni 	$L__BB0_12;
$L__BB0_11:
	add.s16 	%rs64, %rs1, -24;
	st.u8 	[%rd16+2], %rs64;
$L__BB0_12:
	setp.gt.s16 	%p7, %rs65, 122;
	@%p7 bra 	$L__BB0_15;
	setp.gt.s16 	%p8, %rs65, 96;
	@%p8 bra 	$L__BB0_16;
	sub.s16 	%rs65, -65, %rs2;
	st.u8 	[%rd16+3], %rs65;
	bra.uni 	$L__BB0_16;
$L__BB0_15:
	add.s16 	%rs65, %rs2, -22;
	st.u8 	[%rd16+3], %rs65;
$L__BB0_16:
	setp.gt.s16 	%p9, %rs66, 122;
	@%p9 bra 	$L__BB0_19;
	setp.gt.s16 	%p10, %rs66, 96;
	@%p10 bra 	$L__BB0_20;
	sub.s16 	%rs66, -59, %rs2;
	st.u8 	[%rd16+4], %rs66;
	bra.uni 	$L__BB0_20;
$L__BB0_19:
	add.s16 	%rs66, %rs2, -28;
	st.u8 	[%rd16+4], %rs66;
$L__BB0_20:
	setp.gt.s16 	%p11, %rs67, 122;
	@%p11 bra 	$L__BB0_23;
	setp.gt.s16 	%p12, %rs67, 96;
	@%p12 bra 	$L__BB0_24;
	sub.s16 	%rs67, -61, %rs2;
	st.u8 	[%rd16+5], %rs67;
	bra.uni 	$L__BB0_24;
$L__BB0_23:
	add.s16 	%rs67, %rs2, -26;
	st.u8 	[%rd16+5], %rs67;
$L__BB0_24:
	setp.gt.s16 	%p13, %rs68, 57;
	@%p13 bra 	$L__BB0_27;
	setp.gt.s16 	%p14, %rs68, 47;
	@%p14 bra 	$L__BB0_28;
	sub.s16 	%rs68, 94, %rs3;
	st.u8 	[%rd16+6], %rs68;
	bra.uni 	$L__BB0_28;
$L__BB0_27:
	add.s16 	%rs68, %rs3, -7;
	st.u8 	[%rd16+6], %rs68;
$L__BB0_28:
	setp.gt.s16 	%p15, %rs69, 57;
	@%p15 bra 	$L__BB0_31;
	setp.gt.s16 	%p16, %rs69, 47;
	@%p16 bra 	$L__BB0_32;
	sub.s16 	%rs69, 98, %rs3;
	st.u8 	[%rd16+7], %rs69;
	bra.uni 	$L__BB0_32;
$L__BB0_31:
	add.s16 	%rs69, %rs3, -11;
	st.u8 	[%rd16+7], %rs69;
$L__BB0_32:
	setp.gt.s16 	%p17, %rs13, 57;
	@%p17 bra 	$L__BB0_35;
	setp.gt.s16 	%p18, %rs13, 47;
	@%p18 bra 	$L__BB0_36;
	sub.s16 	%rs50, 92, %rs4;
	st.u8 	[%rd16+8], %rs50;
	bra.uni 	$L__BB0_36;
$L__BB0_35:
	add.s16 	%rs51, %rs4, -5;
	st.u8 	[%rd16+8], %rs51;
$L__BB0_36:
	setp.gt.s16 	%p19, %rs14, 57;
	@%p19 bra 	$L__BB0_40;
	setp.gt.s16 	%p20, %rs14, 47;
	@%p20 bra 	$L__BB0_41;
	sub.s16 	%rs52, 100, %rs4;
	st.u8 	[%rd16+9], %rs52;
	bra.uni 	$L__BB0_41;
$L__BB0_39:
	add.u64 	%rd17, %SP, 8;
	add.u64 	%rd18, %SPL, 8;
	st.local.u64 	[%rd18], %rd6;
	mov.u64 	%rd20, $str$10;
	cvta.global.u64 	%rd21, %rd20;
	{ // callseq 1, 0
	.param .b64 param0;
	st.param.b64 	[param0], %rd21;
	.param .b64 param1;
	st.param.b64 	[param1], %rd17;
	.param .b32 retval0;
	call.uni (retval0), 
	vprintf, 
	(
	param0, 
	param1
	);
	ld.param.b32 	%r12, [retval0];
	} // callseq 1
	bra.uni 	$L__BB0_42;
$L__BB0_40:
	add.s16 	%rs53, %rs4, -13;
	st.u8 	[%rd16+9], %rs53;
$L__BB0_41:
	and.b16  	%rs54, %rs62, 255;
	setp.eq.s16 	%p21, %rs54, 98;
	and.b16  	%rs55, %rs63, 255;
	setp.eq.s16 	%p22, %rs55, 119;
	and.pred  	%p23, %p21, %p22;
	and.b16  	%rs56, %rs64, 255;
	setp.eq.s16 	%p24, %rs56, 122;
	and.pred  	%p25, %p23, %p24;
	and.b16  	%rs57, %rs65, 255;
	setp.eq.s16 	%p26, %rs57, 100;
	and.pred  	%p27, %p25, %p26;
	and.b16  	%rs58, %rs66, 255;
	setp.eq.s16 	%p28, %rs58, 119;
	and.pred  	%p29, %p27, %p28;
	and.b16  	%rs59, %rs67, 255;
	setp.eq.s16 	%p30, %rs59, 121;
	and.pred  	%p31, %p29, %p30;
	and.b16  	%rs60, %rs68, 255;
	setp.eq.s16 	%p32, %rs60, 55;
	and.pred  	%p33, %p31, %p32;
	and.b16  	%rs61, %rs69, 255;
	setp.eq.s16 	%p34, %rs61, 51;
	and.pred  	%p35, %p33, %p34;
	@%p35 bra 	$L__BB0_39;
$L__BB0_42:
	ret;

}


// ===== COMPILED SASS (sm_100) =====

	.target	sm_100

	.elftype	@"ET_EXEC"


//--------------------- .note.nv.tkinfo           --------------------------
	.section	.note.nv.tkinfo,"",@"SHT_NOTE"
	.sectionflags	@"SHF_NOTE_NV_TKINFO"
	.tkinfo
        /*0018*/ 	.word	0x00000002
        /*0030*/ 	.string	""
        /*0030*/ 	.string	"ptxas"
        /*0030*/ 	.string	"Cuda compilation tools, release 13.0, V13.0.88"
        /*0030*/ 	.string	"Build cuda_13.0.r13.0/compiler.36424714_0"
        /*0030*/ 	.string	"-arch sm_100 -m 64 "



//--------------------- .note.nv.cuinfo           --------------------------
	.section	.note.nv.cuinfo,"",@"SHT_NOTE"
	.sectionflags	@"SHF_NOTE_NV_CUINFO"
        /*0018*/ 	.short	0x0002
        /*001a*/ 	.short	0x0064
        /*001c*/ 	.short	0x0082
	.zero		2


//--------------------- .nv.info                  --------------------------
	.section	.nv.info,"",@"SHT_CUDA_INFO"
	.align	4


	//----- nvinfo : EIATTR_REGCOUNT
	.align		4
        /*0000*/ 	.byte	0x04, 0x2f
        /*0002*/ 	.short	(.L_2 - .L_1)
	.align		4
.L_1:
        /*0004*/ 	.word	index@(_Z12crack_kernelPcS_)
        /*0008*/ 	.word	0x00000020


	//----- nvinfo : EIATTR_FRAME_SIZE
	.align		4
.L_2:
        /*000c*/ 	.byte	0x04, 0x11
        /*000e*/ 	.short	(.L_4 - .L_3)
	.align		4
.L_3:
        /*0010*/ 	.word	index@(_Z12crack_kernelPcS_)
        /*0014*/ 	.word	0x00000010


	//----- nvinfo : EIATTR_MIN_STACK_SIZE
	.align		4
.L_4:
        /*0018*/ 	.byte	0x04, 0x12
        /*001a*/ 	.short	(.L_6 - .L_5)
	.align		4
.L_5:
        /*001c*/ 	.word	index@(_Z12crack_kernelPcS_)
        /*0020*/ 	.word	0x00000010
.L_6:


//--------------------- .nv.compat                --------------------------
	.section	.nv.compat,"",@"SHT_CUDA_COMPAT_INFO"
	.align	4
        /*0000*/ 	.byte	0x02, 0x09, 0x00, 0x00, 0x02, 0x02, 0x01, 0x00, 0x02, 0x05, 0x05, 0x00, 0x03, 0x07, 0x01, 0x01
        /*0010*/ 	.byte	0x02, 0x03, 0x00, 0x00, 0x02, 0x06, 0x01, 0x00, 0x04, 0x0b, 0x08, 0x00, 0x09, 0x00, 0x00, 0x00
        /*0020*/ 	.byte	0x00, 0x00, 0x00, 0x00


//--------------------- .nv.info._Z12crack_kernelPcS_ --------------------------
	.section	.nv.info._Z12crack_kernelPcS_,"",@"SHT_CUDA_INFO"
	.sectionflags	@""
	.align	4


	//----- nvinfo : EIATTR_CUDA_API_VERSION
	.align		4
        /*0000*/ 	.byte	0x04, 0x37
        /*0002*/ 	.short	(.L_8 - .L_7)
.L_7:
        /*0004*/ 	.word	0x00000082


	//----- nvinfo : EIATTR_KPARAM_INFO
	.align		4
.L_8:
        /*0008*/ 	.byte	0x04, 0x17
        /*000a*/ 	.short	(.L_10 - .L_9)
.L_9:
        /*000c*/ 	.word	0x00000000
        /*0010*/ 	.short	0x0001
        /*0012*/ 	.short	0x0008
        /*0014*/ 	.byte	0x00, 0xf5, 0x21, 0x00


	//----- nvinfo : EIATTR_KPARAM_INFO
	.align		4
.L_10:
        /*0018*/ 	.byte	0x04, 0x17
        /*001a*/ 	.short	(.L_12 - .L_11)
.L_11:
        /*001c*/ 	.word	0x00000000
        /*0020*/ 	.short	0x0000
        /*0022*/ 	.short	0x0000
        /*0024*/ 	.byte	0x00, 0xf5, 0x21, 0x00


	//----- nvinfo : EIATTR_SPARSE_MMA_MASK
	.align		4
.L_12:
        /*0028*/ 	.byte	0x03, 0x50
        /*002a*/ 	.short	0x0000


	//----- nvinfo : EIATTR_MAXREG_COUNT
	.align		4
        /*002c*/ 	.byte	0x03, 0x1b
        /*002e*/ 	.short	0x00ff


	//----- nvinfo : EIATTR_EXTERNS
	.align		4
        /*0030*/ 	.byte	0x04, 0x0f
        /*0032*/ 	.short	(.L_14 - .L_13)


	//   ....[0]....
	.align		4
.L_13:
        /*0034*/ 	.word	index@(malloc)


	//   ....[1]....
	.align		4
        /*0038*/ 	.word	index@(vprintf)


	//----- nvinfo : EIATTR_MERCURY_ISA_VERSION
	.align		4
.L_14:
        /*003c*/ 	.byte	0x03, 0x5f
        /*003e*/ 	.short	0x0101


	//----- nvinfo : EIATTR_VRC_CTA_INIT_COUNT
	.align		4
        /*0040*/ 	.byte	0x02, 0x4a
	.zero		1
	.zero		1


	//----- nvinfo : EIATTR_SYSCALL_OFFSETS
	.align		4
        /*0044*/ 	.byte	0x04, 0x46
        /*0046*/ 	.short	(.L_16 - .L_15)


	//   ....[0]....
.L_15:
        /*0048*/ 	.word	0x00000250


	//   ....[1]....
        /*004c*/ 	.word	0x00000f50


	//----- nvinfo : EIATTR_EXIT_INSTR_OFFSETS
	.align		4
.L_16:
        /*0050*/ 	.byte	0x04, 0x1c
        /*0052*/ 	.short	(.L_18 - .L_17)


	//   ....[0]....
.L_17:
        /*0054*/ 	.word	0x00000eb0


	//   ....[1]....
        /*0058*/ 	.word	0x00000f60


	//----- nvinfo : EIATTR_CRS_STACK_SIZE
	.align		4
.L_18:
        /*005c*/ 	.byte	0x04, 0x1e
        /*005e*/ 	.short	(.L_20 - .L_19)
.L_19:
        /*0060*/ 	.word	0x00000000


	//----- nvinfo : EIATTR_CBANK_PARAM_SIZE
	.align		4
.L_20:
        /*0064*/ 	.byte	0x03, 0x19
        /*0066*/ 	.short	0x0010


	//----- nvinfo : EIATTR_PARAM_CBANK
	.align		4
        /*0068*/ 	.byte	0x04, 0x0a
        /*006a*/ 	.short	(.L_22 - .L_21)
	.align		4
.L_21:
        /*006c*/ 	.word	index@(.nv.constant0._Z12crack_kernelPcS_)
        /*0070*/ 	.short	0x0380
        /*0072*/ 	.short	0x0010


	//----- nvinfo : EIATTR_SW_WAR
	.align		4
.L_22:
        /*0074*/ 	.byte	0x04, 0x36
        /*0076*/ 	.short	(.L_24 - .L_23)
.L_23:
        /*0078*/ 	.word	0x00000008
.L_24:


//--------------------- .nv.callgraph             --------------------------
	.section	.nv.callgraph,"",@"SHT_CUDA_CALLGRAPH"
	.align	4
	.sectionentsize	8
	.align		4
        /*0000*/ 	.word	0x00000000
	.align		4
        /*0004*/ 	.word	0xffffffff
	.align		4
        /*0008*/ 	.word	index@(_Z12crack_kernelPcS_)
	.align		4
        /*000c*/ 	.word	index@(vprintf)
	.align		4
        /*0010*/ 	.word	index@(_Z12crack_kernelPcS_)
	.align		4
        /*0014*/ 	.word	index@(malloc)
	.align		4
        /*0018*/ 	.word	0x00000000
	.align		4
        /*001c*/ 	.word	0xfffffffe
	.align		4
        /*0020*/ 	.word	0x00000000
	.align		4
        /*0024*/ 	.word	0xfffffffd
	.align		4
        /*0028*/ 	.word	0x00000000
	.align		4
        /*002c*/ 	.word	0xfffffffc


//--------------------- .nv.constant4             --------------------------
	.section	.nv.constant4,"a",@progbits
	.align	8
	.align		8
.nv.constant4:
        /*0000*/ 	.dword	malloc
	.align		8
        /*0008*/ 	.dword	vprintf
	.align		8
        /*0010*/ 	.dword	$str$10


//--------------------- .text._Z12crack_kernelPcS_ --------------------------
	.section	.text._Z12crack_kernelPcS_,"ax",@progbits
	.align	128
        .global         _Z12crack_kernelPcS_
        .type           _Z12crack_kernelPcS_,@function
        .size           _Z12crack_kernelPcS_,(.L_x_26 - _Z12crack_kernelPcS_)
        .other          _Z12crack_kernelPcS_,@"STO_CUDA_ENTRY STV_DEFAULT"
_Z12crack_kernelPcS_:
.text._Z12crack_kernelPcS_:
[----:B------:R-:W0:Y:S01]  /*0000*/  LDC R1, c[0x0][0x37c] ;  /* 0x0000df00ff017b82 */ /* 0x000e220000000800 */
[----:B------:R-:W1:Y:S07]  /*0010*/  S2R R2, SR_TID.X ;  /* 0x0000000000027919 */ /* 0x000e6e0000002100 */
[----:B------:R-:W2:Y:S01]  /*0020*/  S2UR UR4, SR_CTAID.X ;  /* 0x00000000000479c3 */ /* 0x000ea20000002500 */
[----:B------:R-:W2:Y:S01]  /*0030*/  LDCU.128 UR8, c[0x0][0x380] ;  /* 0x00007000ff0877ac */ /* 0x000ea20008000c00 */
[----:B0-----:R-:W-:Y:S01]  /*0040*/  VIADD R1, R1, 0xfffffff0 ;  /* 0xfffffff001017836 */ /* 0x001fe20000000000 */
[----:B------:R-:W0:Y:S01]  /*0050*/  S2R R8, SR_TID.Y ;  /* 0x0000000000087919 */ /* 0x000e220000002200 */
[----:B------:R-:W3:Y:S04]  /*0060*/  LDCU.64 UR36, c[0x0][0x358] ;  /* 0x00006b00ff2477ac */ /* 0x000ee80008000a00 */
[----:B------:R-:W4:Y:S01]  /*0070*/  S2UR UR5, SR_CTAID.Y ;  /* 0x00000000000579c3 */ /* 0x000f220000002600 */
[----:B--2---:R-:W-:-:S04]  /*0080*/  UIADD3 UR6, UP0, UPT, UR4, UR8, URZ ;  /* 0x0000000804067290 */ /* 0x004fc8000ff1e0ff */
[----:B------:R-:W-:Y:S01]  /*0090*/  UIADD3.X UR7, UPT, UPT, URZ, UR9, URZ, UP0, !UPT ;  /* 0x00000009ff077290 */ /* 0x000fe200087fe4ff */
[----:B-1----:R-:W-:Y:S01]  /*00a0*/  IADD3 R2, P0, PT, R2, UR10, RZ ;  /* 0x0000000a02027c10 */ /* 0x002fe2000ff1e0ff */
[----:B----4-:R-:W-:Y:S01]  /*00b0*/  UIADD3 UR5, UP1, UPT, UR5, UR8, URZ ;  /* 0x0000000805057290 */ /* 0x010fe2000ff3e0ff */
[----:B0-----:R-:W-:-:S03]  /*00c0*/  IADD3 R8, P1, PT, R8, UR10, RZ ;  /* 0x0000000a08087c10 */ /* 0x001fc6000ff3e0ff */
[----:B------:R-:W-:Y:S01]  /*00d0*/  UIADD3.X UR4, UPT, UPT, URZ, UR9, URZ, UP1, !UPT ;  /* 0x00000009ff047290 */ /* 0x000fe20008ffe4ff */
[----:B------:R-:W-:Y:S02]  /*00e0*/  IMAD.X R3, RZ, RZ, UR11, P0 ;  /* 0x0000000bff037e24 */ /* 0x000fe400080e06ff */
[----:B------:R-:W-:Y:S02]  /*00f0*/  IMAD.U32 R4, RZ, RZ, UR6 ;  /* 0x00000006ff047e24 */ /* 0x000fe4000f8e00ff */
[----:B------:R-:W-:Y:S01]  /*0100*/  IMAD.X R9, RZ, RZ, UR11, P1 ;  /* 0x0000000bff097e24 */ /* 0x000fe200088e06ff */
[----:B---3--:R0:W2:Y:S01]  /*0110*/  LDG.E.U8 R23, desc[UR36][R2.64] ;  /* 0x0000002402177981 */ /* 0x0080a2000c1e1100 */
[----:B------:R-:W-:Y:S02]  /*0120*/  IMAD.U32 R5, RZ, RZ, UR7 ;  /* 0x00000007ff057e24 */ /* 0x000fe4000f8e00ff */
[----:B------:R-:W-:Y:S01]  /*0130*/  IMAD.U32 R6, RZ, RZ, UR5 ;  /* 0x00000005ff067e24 */ /* 0x000fe2000f8e00ff */
[----:B------:R-:W2:Y:S01]  /*0140*/  LDG.E.U8 R22, desc[UR36][R8.64] ;  /* 0x0000002408167981 */ /* 0x000ea2000c1e1100 */
[----:B------:R-:W-:-:S03]  /*0150*/  IMAD.U32 R7, RZ, RZ, UR4 ;  /* 0x00000004ff077e24 */ /* 0x000fc6000f8e00ff */
[----:B------:R1:W3:Y:S04]  /*0160*/  LDG.E.U8 R19, desc[UR36][R4.64] ;  /* 0x0000002404137981 */ /* 0x0002e8000c1e1100 */
[----:B------:R-:W3:Y:S01]  /*0170*/  LDG.E.U8 R18, desc[UR36][R6.64] ;  /* 0x0000002406127981 */ /* 0x000ee2000c1e1100 */
[----:B0-----:R-:W-:Y:S01]  /*0180*/  MOV R2, 0x0 ;  /* 0x0000000000027802 */ /* 0x001fe20000000f00 */
[----:B------:R-:W0:Y:S05]  /*0190*/  LDCU UR4, c[0x0][0x2f8] ;  /* 0x00005f00ff0477ac */ /* 0x000e2a0008000800 */
[----:B------:R-:W4:Y:S01]  /*01a0*/  LDC.64 R2, c[0x4][R2] ;  /* 0x0100000002027b82 */ /* 0x000f220000000a00 */
[----:B------:R-:W5:Y:S01]  /*01b0*/  LDCU UR5, c[0x0][0x2fc] ;  /* 0x00005f80ff0577ac */ /* 0x000f620008000800 */
[----:B-1----:R-:W-:-:S02]  /*01c0*/  IMAD.MOV.U32 R4, RZ, RZ, 0xb ;  /* 0x0000000bff047424 */ /* 0x002fc400078e00ff */
[----:B------:R-:W-:Y:S01]  /*01d0*/  IMAD.MOV.U32 R5, RZ, RZ, RZ ;  /* 0x000000ffff057224 */ /* 0x000fe200078e00ff */
[----:B0-----:R-:W-:-:S05]  /*01e0*/  IADD3 R16, P0, PT, R1, UR4, RZ ;  /* 0x0000000401107c10 */ /* 0x001fca000ff1e0ff */
[----:B-----5:R-:W-:Y:S01]  /*01f0*/  IMAD.X R17, RZ, RZ, UR5, P0 ;  /* 0x00000005ff117e24 */ /* 0x020fe200080e06ff */
[----:B--2---:R-:W-:Y:S02]  /*0200*/  PRMT R0, R23, 0x3340, R22 ;  /* 0x0000334017007816 */ /* 0x004fe40000000016 */
[----:B---3--:R-:W-:-:S04]  /*0210*/  PRMT R11, R19, 0x3340, R18 ;  /* 0x00003340130b7816 */ /* 0x008fc80000000012 */
[----:B------:R-:W-:-:S05]  /*0220*/  PRMT R0, R11, 0x5410, R0 ;  /* 0x000054100b007816 */ /* 0x000fca0000000000 */
[----:B----4-:R0:W-:Y:S02]  /*0230*/  STL [R1], R0 ;  /* 0x0000000001007387 */ /* 0x0101e40000100800 */
[----:B------:R-:W-:-:S07]  /*0240*/  LEPC R20, `(.L_x_0) ;  /* 0x000000001014794e */ /* 0x000fce0000000000 */
[----:B0-----:R-:W-:Y:S05]  /*0250*/  CALL.ABS.NOINC R2 ;  /* 0x0000000002007343 */ /* 0x001fea0003c00000 */
.L_x_0:
[C---:B------:R-:W-:Y:S01]  /*0260*/  VIADD R9, R19.reuse, 0x2 ;  /* 0x0000000213097836 */ /* 0x040fe20000000000 */
[----:B------:R-:W-:Y:S01]  /*0270*/  ST.E.U8 desc[UR36][R4.64+0xa], RZ ;  /* 0x00000aff04007985 */ /* 0x000fe2000c101124 */
[----:B------:R-:W-:Y:S02]  /*0280*/  VIADD R11, R19, 0xfffffffe ;  /* 0xfffffffe130b7836 */ /* 0x000fe40000000000 */
[C---:B------:R-:W-:Y:S01]  /*0290*/  VIADD R15, R18.reuse, 0x3 ;  /* 0x00000003120f7836 */ /* 0x040fe20000000000 */
[----:B------:R-:W-:Y:S01]  /*02a0*/  PRMT R0, R9, 0x8880, RZ ;  /* 0x0000888009007816 */ /* 0x000fe200000000ff */
[C---:B------:R-:W-:Y:S01]  /*02b0*/  VIADD R21, R18.reuse, 0xfffffffd ;  /* 0xfffffffd12157836 */ /* 0x040fe20000000000 */
[----:B------:R0:W-:Y:S01]  /*02c0*/  ST.E.U8 desc[UR36][R4.64+0x1], R11 ;  /* 0x0000010b04007985 */ /* 0x0001e2000c101124 */
[----:B------:R-:W-:Y:S01]  /*02d0*/  PRMT R2, R11, 0x8880, RZ ;  /* 0x000088800b027816 */ /* 0x000fe200000000ff */
[----:B------:R-:W-:Y:S01]  /*02e0*/  VIADD R25, R18, 0xffffffff ;  /* 0xffffffff12197836 */ /* 0x000fe20000000000 */
[----:B------:R-:W-:Y:S01]  /*02f0*/  ISETP.GE.AND P1, PT, R0, 0x7b, PT ;  /* 0x0000007b0000780c */ /* 0x000fe20003f26270 */
[C---:B------:R-:W-:Y:S01]  /*0300*/  VIADD R27, R23.reuse, 0x2 ;  /* 0x00000002171b7836 */ /* 0x040fe20000000000 */
[----:B------:R1:W-:Y:S01]  /*0310*/  ST.E.U8 desc[UR36][R4.64], R9 ;  /* 0x0000000904007985 */ /* 0x0003e2000c101124 */
[----:B------:R-:W-:Y:S01]  /*0320*/  VIADD R29, R23, 0xfffffffe ;  /* 0xfffffffe171d7836 */ /* 0x000fe20000000000 */
[----:B------:R-:W-:Y:S01]  /*0330*/  PRMT R8, R15, 0x8880, RZ ;  /* 0x000088800f087816 */ /* 0x000fe200000000ff */
[C---:B------:R-:W-:Y:S01]  /*0340*/  VIADD R3, R22.reuse, 0x4 ;  /* 0x0000000416037836 */ /* 0x040fe20000000000 */
[----:B------:R-:W-:Y:S01]  /*0350*/  ST.E.U8 desc[UR36][R4.64+0x3], R15 ;  /* 0x0000030f04007985 */ /* 0x000fe2000c101124 */
[----:B------:R-:W-:Y:S01]  /*0360*/  VIADD R7, R22, 0xfffffffc ;  /* 0xfffffffc16077836 */ /* 0x000fe20000000000 */
[----:B------:R-:W-:Y:S01]  /*0370*/  PRMT R2, R2, 0x7710, RZ ;  /* 0x0000771002027816 */ /* 0x000fe200000000ff */
[----:B------:R-:W-:Y:S01]  /*0380*/  VIADD R13, R19, 0x1 ;  /* 0x00000001130d7836 */ /* 0x000fe20000000000 */
[----:B------:R-:W-:Y:S01]  /*0390*/  ST.E.U8 desc[UR36][R4.64+0x4], R21 ;  /* 0x0000041504007985 */ /* 0x000fe2000c101124 */
[----:B------:R-:W-:-:S02]  /*03a0*/  PRMT R10, R21, 0x8880, RZ ;  /* 0x00008880150a7816 */ /* 0x000fc400000000ff */
[----:B0-----:R-:W-:Y:S01]  /*03b0*/  @P1 VIADD R11, R19, 0xffffffe9 ;  /* 0xffffffe9130b1836 */ /* 0x001fe20000000000 */
[----:B------:R-:W-:Y:S01]  /*03c0*/  ST.E.U8 desc[UR36][R4.64+0x5], R25 ;  /* 0x0000051904007985 */ /* 0x000fe2000c101124 */
[----:B------:R-:W-:Y:S02]  /*03d0*/  PRMT R12, R25, 0x8880, RZ ;  /* 0x00008880190c7816 */ /* 0x000fe400000000ff */
[----:B------:R-:W-:Y:S01]  /*03e0*/  PRMT R6, R13, 0x8880, RZ ;  /* 0x000088800d067816 */ /* 0x000fe200000000ff */
[----:B------:R-:W-:Y:S01]  /*03f0*/  ST.E.U8 desc[UR36][R4.64+0x6], R27 ;  /* 0x0000061b04007985 */ /* 0x000fe2000c101124 */
[----:B------:R-:W-:Y:S02]  /*0400*/  PRMT R14, R27, 0x8880, RZ ;  /* 0x000088801b0e7816 */ /* 0x000fe400000000ff */
[----:B------:R-:W-:Y:S01]  /*0410*/  PRMT R20, R29, 0x8880, RZ ;  /* 0x000088801d147816 */ /* 0x000fe200000000ff */
[----:B------:R-:W-:Y:S01]  /*0420*/  ST.E.U8 desc[UR36][R4.64+0x7], R29 ;  /* 0x0000071d04007985 */ /* 0x000fe2000c101124 */
[----:B------:R-:W-:-:S02]  /*0430*/  PRMT R0, R0, 0x7710, RZ ;  /* 0x0000771000007816 */ /* 0x000fc400000000ff */
[----:B-1----:R-:W-:Y:S01]  /*0440*/  PRMT R9, R8, 0x7710, RZ ;  /* 0x0000771008097816 */ /* 0x002fe200000000ff */
[----:B------:R-:W-:Y:S01]  /*0450*/  ST.E.U8 desc[UR36][R4.64+0x8], R3 ;  /* 0x0000080304007985 */ /* 0x000fe2000c101124 */
[----:B------:R-:W-:Y:S02]  /*0460*/  PRMT R8, R10, 0x7710, RZ ;  /* 0x000077100a087816 */ /* 0x000fe400000000ff */
[----:B------:R-:W-:Y:S01]  /*0470*/  PRMT R10, R12, 0x7710, RZ ;  /* 0x000077100c0a7816 */ /* 0x000fe200000000ff */
[----:B------:R-:W-:Y:S01]  /*0480*/  ST.E.U8 desc[UR36][R4.64+0x9], R7 ;  /* 0x0000090704007985 */ /* 0x000fe2000c101124 */
[----:B------:R-:W-:Y:S02]  /*0490*/  PRMT R12, R14, 0x7710, RZ ;  /* 0x000077100e0c7816 */ /* 0x000fe400000000ff */
[----:B------:R-:W-:Y:S01]  /*04a0*/  PRMT R6, R6, 0x7710, RZ ;  /* 0x0000771006067816 */ /* 0x000fe200000000ff */
[----:B------:R-:W-:Y:S01]  /*04b0*/  @P1 ST.E.U8 desc[UR36][R4.64], R11 ;  /* 0x0000000b04001985 */ /* 0x000fe2000c101124 */
[----:B------:R-:W-:-:S02]  /*04c0*/  PRMT R14, R20, 0x7710, RZ ;  /* 0x00007710140e7816 */ /* 0x000fc400000000ff */
[----:B------:R-:W-:Y:S01]  /*04d0*/  @P1 PRMT R0, R11, 0x7610, R0 ;  /* 0x000076100b001816 */ /* 0x000fe20000000000 */
[----:B------:R0:W-:Y:S02]  /*04e0*/  ST.E.U8 desc[UR36][R4.64+0x2], R13 ;  /* 0x0000020d04007985 */ /* 0x0001e4000c101124 */
[----:B0-----:R-:W-:-:S04]  /*04f0*/  PRMT R13, R2, 0x9910, RZ ;  /* 0x00009910020d7816 */ /* 0x001fc800000000ff */
[----:B------:R-:W-:Y:S01]  /*0500*/  ISETP.GT.AND P0, PT, R13, 0x7a, PT ;  /* 0x0000007a0d00780c */ /* 0x000fe20003f04270 */
[----:B------:R-:W-:-:S12]  /*0510*/  @P1 BRA `(.L_x_1) ;  /* 0x00000000001c1947 */ /* 0x000fd80003800000 */
[----:B------:R-:W-:-:S04]  /*0520*/  PRMT R11, R0, 0x9910, RZ ;  /* 0x00009910000b7816 */ /* 0x000fc800000000ff */
[----:B------:R-:W-:-:S13]  /*0530*/  ISETP.GT.AND P1, PT, R11, 0x60, PT ;  /* 0x000000600b00780c */ /* 0x000fda0003f24270 */
[----:B------:R-:W-:-:S05]  /*0540*/  @!P1 IMAD.MOV R11, RZ, RZ, -R19 ;  /* 0x000000ffff0b9224 */ /* 0x000fca00078e0a13 */
[----:B------:R-:W-:-:S05]  /*0550*/  @!P1 PRMT R11, R11, 0x7710, RZ ;  /* 0x000077100b0b9816 */ /* 0x000fca00000000ff */
[----:B------:R-:W-:-:S05]  /*0560*/  @!P1 VIADD R11, R11, 0xffffffc0 ;  /* 0xffffffc00b0b9836 */ /* 0x000fca0000000000 */
[----:B------:R0:W-:Y:S01]  /*0570*/  @!P1 ST.E.U8 desc[UR36][R4.64], R11 ;  /* 0x0000000b04009985 */ /* 0x0001e2000c101124 */
[----:B------:R-:W-:-:S07]  /*0580*/  @!P1 PRMT R0, R11, 0x7610, R0 ;  /* 0x000076100b009816 */ /* 0x000fce0000000000 */
.L_x_1:
[----:B0-----:R-:W-:Y:S02]  /*0590*/  PRMT R11, R12, 0x7610, R11 ;  /* 0x000076100c0b7816 */ /* 0x001fe4000000000b */
[----:B------:R-:W-:Y:S01]  /*05a0*/  PRMT R12, R14, 0x7610, R12 ;  /* 0x000076100e0c7816 */ /* 0x000fe2000000000c */
[----:B------:R-:W-:Y:S06]  /*05b0*/  @P0 BRA `(.L_x_2) ;  /* 0x0000000000200947 */ /* 0x000fec0003800000 */
[----:B------:R-:W-:-:S13]  /*05c0*/  ISETP.GT.AND P0, PT, R13, 0x60, PT ;  /* 0x000000600d00780c */ /* 0x000fda0003f04270 */
[----:B------:R-:W-:Y:S05]  /*05d0*/  @P0 BRA `(.L_x_3) ;  /* 0x0000000000240947 */ /* 0x000fea0003800000 */
[----:B------:R-:W-:-:S05]  /*05e0*/  IMAD.MOV R13, RZ, RZ, -R19 ;  /* 0x000000ffff0d7224 */ /* 0x000fca00078e0a13 */
[----:B------:R-:W-:-:S05]  /*05f0*/  PRMT R13, R13, 0x7710, RZ ;  /* 0x000077100d0d7816 */ /* 0x000fca00000000ff */
[----:B------:R-:W-:-:S05]  /*0600*/  VIADD R13, R13, 0xffffffc4 ;  /* 0xffffffc40d0d7836 */ /* 0x000fca0000000000 */
[----:B------:R1:W-:Y:S01]  /*0610*/  ST.E.U8 desc[UR36][R4.64+0x1], R13 ;  /* 0x0000010d04007985 */ /* 0x0003e2000c101124 */
[----:B------:R-:W-:Y:S01]  /*0620*/  PRMT R2, R13, 0x7610, R2 ;  /* 0x000076100d027816 */ /* 0x000fe20000000002 */
[----:B------:R-:W-:Y:S06]  /*0630*/  BRA `(.L_x_3) ;  /* 0x00000000000c7947 */ /* 0x000fec0003800000 */
.L_x_2:
[----:B------:R-:W-:-:S05]  /*0640*/  VIADD R13, R19, 0xffffffe5 ;  /* 0xffffffe5130d7836 */ /* 0x000fca0000000000 */
[----:B------:R0:W-:Y:S01]  /*0650*/  ST.E.U8 desc[UR36][R4.64+0x1], R13 ;  /* 0x0000010d04007985 */ /* 0x0001e2000c101124 */
[----:B------:R-:W-:-:S07]  /*0660*/  PRMT R2, R13, 0x7610, R2 ;  /* 0x000076100d027816 */ /* 0x000fce0000000002 */
.L_x_3:
[----:B01----:R-:W-:-:S04]  /*0670*/  PRMT R13, R6, 0x9910, RZ ;  /* 0x00009910060d7816 */ /* 0x003fc800000000ff */
[----:B------:R-:W-:-:S13]  /*0680*/  ISETP.GT.AND P0, PT, R13, 0x7a, PT ;  /* 0x0000007a0d00780c */ /* 0x000fda0003f04270 */
[----:B------:R-:W-:Y:S05]  /*0690*/  @P0 BRA `(.L_x_4) ;  /* 0x0000000000200947 */ /* 0x000fea0003800000 */
        /* <DEDUP_REMOVED lines=8> */
.L_x_4:
[----:B------:R-:W-:-:S05]  /*0720*/  VIADD R19, R19, 0xffffffe8 ;  /* 0xffffffe813137836 */ /* 0x000fca0000000000 */
[----:B------:R1:W-:Y:S01]  /*0730*/  ST.E.U8 desc[UR36][R4.64+0x2], R19 ;  /* 0x0000021304007985 */ /* 0x0003e2000c101124 */
[----:B------:R-:W-:-:S07]  /*0740*/  PRMT R6, R19, 0x7610, R6 ;  /* 0x0000761013067816 */ /* 0x000fce0000000006 */
.L_x_5:
[----:B0-----:R-:W-:-:S04]  /*0750*/  PRMT R13, R9, 0x9910, RZ ;  /* 0x00009910090d7816 */ /* 0x001fc800000000ff */
        /* <DEDUP_REMOVED lines=10> */
.L_x_6:
[----:B------:R-:W-:-:S05]  /*0800*/  VIADD R13, R18, 0xffffffea ;  /* 0xffffffea120d7836 */ /* 0x000fca0000000000 */
[----:B------:R0:W-:Y:S01]  /*0810*/  ST.E.U8 desc[UR36][R4.64+0x3], R13 ;  /* 0x0000030d04007985 */ /* 0x0001e2000c101124 */
[----:B------:R-:W-:-:S07]  /*0820*/  PRMT R9, R13, 0x7610, R9 ;  /* 0x000076100d097816 */ /* 0x000fce0000000009 */
.L_x_7:
[----:B0-2---:R-:W-:-:S04]  /*0830*/  PRMT R13, R8, 0x9910, RZ ;  /* 0x00009910080d7816 */ /* 0x005fc800000000ff */
        /* <DEDUP_REMOVED lines=10> */
.L_x_8:
[----:B------:R-:W-:-:S05]  /*08e0*/  VIADD R13, R18, 0xffffffe4 ;  /* 0xffffffe4120d7836 */ /* 0x000fca0000000000 */
[----:B------:R2:W-:Y:S01]  /*08f0*/  ST.E.U8 desc[UR36][R4.64+0x4], R13 ;  /* 0x0000040d04007985 */ /* 0x0005e2000c101124 */
[----:B------:R-:W-:-:S07]  /*0900*/  PRMT R8, R13, 0x7610, R8 ;  /* 0x000076100d087816 */ /* 0x000fce0000000008 */
.L_x_9:
        /* <DEDUP_REMOVED lines=11> */
.L_x_10:
[----:B------:R-:W-:-:S05]  /*09c0*/  VIADD R13, R18, 0xffffffe6 ;  /* 0xffffffe6120d7836 */ /* 0x000fca0000000000 */
[----:B------:R0:W-:Y:S01]  /*09d0*/  ST.E.U8 desc[UR36][R4.64+0x5], R13 ;  /* 0x0000050d04007985 */ /* 0x0001e2000c101124 */
[----:B------:R-:W-:-:S07]  /*09e0*/  PRMT R10, R13, 0x7610, R10 ;  /* 0x000076100d0a7816 */ /* 0x000fce000000000a */
.L_x_11:
[----:B0-2---:R-:W-:Y:S01]  /*09f0*/  PRMT R13, R11, 0x9910, RZ ;  /* 0x000099100b0d7816 */ /* 0x005fe200000000ff */
[----:B------:R-:W-:Y:S03]  /*0a00*/  BSSY.RECONVERGENT B0, `(.L_x_12) ;  /* 0x000000e000007945 */ /* 0x000fe60003800200 */
        /* <DEDUP_REMOVED lines=10> */
.L_x_13:
[----:B------:R-:W-:-:S05]  /*0ab0*/  VIADD R13, R23, 0xfffffff9 ;  /* 0xfffffff9170d7836 */ /* 0x000fca0000000000 */
[----:B------:R2:W-:Y:S01]  /*0ac0*/  ST.E.U8 desc[UR36][R4.64+0x6], R13 ;  /* 0x0000060d04007985 */ /* 0x0005e2000c101124 */
[----:B------:R-:W-:-:S07]  /*0ad0*/  PRMT R11, R13, 0x7610, R11 ;  /* 0x000076100d0b7816 */ /* 0x000fce000000000b */
.L_x_14:
[----:B------:R-:W-:Y:S05]  /*0ae0*/  BSYNC.RECONVERGENT B0 ;  /* 0x0000000000007941 */ /* 0x000fea0003800200 */
.L_x_12:
        /* <DEDUP_REMOVED lines=12> */
.L_x_16:
[----:B------:R-:W-:-:S05]  /*0bb0*/  VIADD R23, R23, 0xfffffff5 ;  /* 0xfffffff517177836 */ /* 0x000fca0000000000 */
[----:B------:R0:W-:Y:S01]  /*0bc0*/  ST.E.U8 desc[UR36][R4.64+0x7], R23 ;  /* 0x0000071704007985 */ /* 0x0001e2000c101124 */
[----:B------:R-:W-:-:S07]  /*0bd0*/  PRMT R12, R23, 0x7610, R12 ;  /* 0x00007610170c7816 */ /* 0x000fce000000000c */
.L_x_17:
[----:B------:R-:W-:Y:S05]  /*0be0*/  BSYNC.RECONVERGENT B0 ;  /* 0x0000000000007941 */ /* 0x000fea0003800200 */
.L_x_15:
[----:B------:R-:W-:Y:S01]  /*0bf0*/  PRMT R3, R3, 0x8880, RZ ;  /* 0x0000888003037816 */ /* 0x000fe200000000ff */
        /* <DEDUP_REMOVED lines=9> */
[----:B------:R-:W-:Y:S05]  /*0c90*/  BRA `(.L_x_20) ;  /* 0x0000000000087947 */ /* 0x000fea0003800000 */
.L_x_19:
[----:B------:R-:W-:-:S05]  /*0ca0*/  VIADD R3, R22, 0xfffffffb ;  /* 0xfffffffb16037836 */ /* 0x000fca0000000000 */
[----:B------:R3:W-:Y:S02]  /*0cb0*/  ST.E.U8 desc[UR36][R4.64+0x8], R3 ;  /* 0x0000080304007985 */ /* 0x0007e4000c101124 */
.L_x_20:
[----:B------:R-:W-:Y:S05]  /*0cc0*/  BSYNC.RECONVERGENT B0 ;  /* 0x0000000000007941 */ /* 0x000fea0003800200 */
.L_x_18:
[----:B---34-:R-:W-:Y:S01]  /*0cd0*/  PRMT R3, R7, 0x8880, RZ ;  /* 0x0000888007037816 */ /* 0x018fe200000000ff */
        /* <DEDUP_REMOVED lines=10> */
.L_x_22:
[----:B------:R-:W-:-:S05]  /*0d80*/  VIADD R3, R22, 0xfffffff3 ;  /* 0xfffffff316037836 */ /* 0x000fca0000000000 */
[----:B------:R3:W-:Y:S02]  /*0d90*/  ST.E.U8 desc[UR36][R4.64+0x9], R3 ;  /* 0x0000090304007985 */ /* 0x0007e4000c101124 */
.L_x_23:
[----:B------:R-:W-:Y:S05]  /*0da0*/  BSYNC.RECONVERGENT B0 ;  /* 0x0000000000007941 */ /* 0x000fea0003800200 */
.L_x_21:
[----:B------:R-:W-:Y:S02]  /*0db0*/  LOP3.LUT R2, R2, 0xff, RZ, 0xc0, !PT ;  /* 0x000000ff02027812 */ /* 0x000fe400078ec0ff */
[----:B------:R-:W-:Y:S02]  /*0dc0*/  LOP3.LUT R0, R0, 0xff, RZ, 0xc0, !PT ;  /* 0x000000ff00007812 */ /* 0x000fe400078ec0ff */
[----:B------:R-:W-:Y:S02]  /*0dd0*/  ISETP.NE.AND P0, PT, R2, 0x77, PT ;  /* 0x000000770200780c */ /* 0x000fe40003f05270 */
[----:B------:R-:W-:Y:S02]  /*0de0*/  LOP3.LUT R6, R6, 0xff, RZ, 0xc0, !PT ;  /* 0x000000ff06067812 */ /* 0x000fe400078ec0ff */
[----:B------:R-:W-:Y:S02]  /*0df0*/  ISETP.EQ.AND P0, PT, R0, 0x62, !P0 ;  /* 0x000000620000780c */ /* 0x000fe40004702270 */
[----:B------:R-:W-:-:S02]  /*0e00*/  LOP3.LUT R9, R9, 0xff, RZ, 0xc0, !PT ;  /* 0x000000ff09097812 */ /* 0x000fc400078ec0ff */
[----:B------:R-:W-:Y:S02]  /*0e10*/  ISETP.EQ.AND P0, PT, R6, 0x7a, P0 ;  /* 0x0000007a0600780c */ /* 0x000fe40000702270 */
[----:B------:R-:W-:Y:S02]  /*0e20*/  LOP3.LUT R8, R8, 0xff, RZ, 0xc0, !PT ;  /* 0x000000ff08087812 */ /* 0x000fe400078ec0ff */
[----:B------:R-:W-:Y:S02]  /*0e30*/  ISETP.EQ.AND P0, PT, R9, 0x64, P0 ;  /* 0x000000640900780c */ /* 0x000fe40000702270 */
[----:B------:R-:W-:Y:S02]  /*0e40*/  LOP3.LUT R10, R10, 0xff, RZ, 0xc0, !PT ;  /* 0x000000ff0a0a7812 */ /* 0x000fe400078ec0ff */
[----:B------:R-:W-:Y:S02]  /*0e50*/  ISETP.EQ.AND P0, PT, R8, 0x77, P0 ;  /* 0x000000770800780c */ /* 0x000fe40000702270 */
[----:B------:R-:W-:-:S02]  /*0e60*/  LOP3.LUT R11, R11, 0xff, RZ, 0xc0, !PT ;  /* 0x000000ff0b0b7812 */ /* 0x000fc400078ec0ff */
[----:B------:R-:W-:Y:S02]  /*0e70*/  ISETP.EQ.AND P0, PT, R10, 0x79, P0 ;  /* 0x000000790a00780c */ /* 0x000fe40000702270 */
[----:B------:R-:W-:Y:S02]  /*0e80*/  LOP3.LUT R12, R12, 0xff, RZ, 0xc0, !PT ;  /* 0x000000ff0c0c7812 */ /* 0x000fe400078ec0ff */
[----:B------:R-:W-:-:S04]  /*0e90*/  ISETP.EQ.AND P0, PT, R11, 0x37, P0 ;  /* 0x000000370b00780c */ /* 0x000fc80000702270 */
[----:B------:R-:W-:-:S13]  /*0ea0*/  ISETP.EQ.AND P0, PT, R12, 0x33, P0 ;  /* 0x000000330c00780c */ /* 0x000fda0000702270 */
[----:B------:R-:W-:Y:S05]  /*0eb0*/  @!P0 EXIT ;  /* 0x000000000000894d */ /* 0x000fea0003800000 */
[----:B------:R-:W-:Y:S01]  /*0ec0*/  MOV R0, 0x8 ;  /* 0x0000000800007802 */ /* 0x000fe20000000f00 */
[----:B------:R0:W-:Y:S01]  /*0ed0*/  STL.64 [R1+0x8], R16 ;  /* 0x0000081001007387 */ /* 0x0001e20000100a00 */
[----:B------:R-:W0:Y:S01]  /*0ee0*/  LDCU.64 UR4, c[0x4][0x10] ;  /* 0x01000200ff0477ac */ /* 0x000e220008000a00 */
[----:B------:R-:W-:Y:S01]  /*0ef0*/  IADD3 R6, P0, PT, R16, 0x8, RZ ;  /* 0x0000000810067810 */ /* 0x000fe20007f1e0ff */
[----:B---34-:R3:W4:Y:S04]  /*0f00*/  LDC.64 R2, c[0x4][R0] ;  /* 0x0100000000027b82 */ /* 0x0187280000000a00 */
[----:B------:R-:W-:Y:S02]  /*0f10*/  IMAD.X R7, RZ, RZ, R17, P0 ;  /* 0x000000ffff077224 */ /* 0x000fe400000e0611 */
[----:B012---:R-:W-:-:S02]  /*0f20*/  IMAD.U32 R4, RZ, RZ, UR4 ;  /* 0x00000004ff047e24 */ /* 0x007fc4000f8e00ff */
[----:B---3--:R-:W-:-:S07]  /*0f30*/  IMAD.U32 R5, RZ, RZ, UR5 ;  /* 0x00000005ff057e24 */ /* 0x008fce000f8e00ff */
[----:B------:R-:W-:-:S07]  /*0f40*/  LEPC R20, `(.L_x_24) ;  /* 0x000000001014794e */ /* 0x000fce0000000000 */
[----:B----4-:R-:W-:Y:S05]  /*0f50*/  CALL.ABS.NOINC R2 ;  /* 0x0000000002007343 */ /* 0x010fea0003c00000 */
.L_x_24:
[----:B------:R-:W-:Y:S05]  /*0f60*/  EXIT ;  /* 0x000000000000794d */ /* 0x000fea0003800000 */
.L_x_25:
[----:B------:R-:W-:-:S00]  /*0f70*/  BRA `(.L_x_25) ;  /* 0xfffffffc00fc7947 */ /* 0x000fc0000383ffff */
[----:B------:R-:W-:-:S00]  /*0f80*/  NOP ;  /* 0x0000000000007918 */ /* 0x000fc00000000000 */
[----:B------:R-:W-:-:S00]  /*0f90*/  NOP ;  /* 0x0000000000007918 */ /* 0x000fc00000000000 */
[----:B------:R-:W-:-:S00]  /*0fa0*/  NOP ;  /* 0x0000000000007918 */ /* 0x000fc00000000000 */
[----:B------:R-:W-:-:S00]  /*0fb0*/  NOP ;  /* 0x0000000000007918 */ /* 0x000fc00000000000 */
[----:B------:R-:W-:-:S00]  /*0fc0*/  NOP ;  /* 0x0000000000007918 */ /* 0x000fc00000000000 */
[----:B------:R-:W-:-:S00]  /*0fd0*/  NOP ;  /* 0x0000000000007918 */ /* 0x000fc00000000000 */
[----:B------:R-:W-:-:S00]  /*0fe0*/  NOP ;  /* 0x0000000000007918 */ /* 0x000fc00000000000 */
[----:B------:R-:W-:-:S00]  /*0ff0*/  NOP ;  /* 0x0000000000007918 */ /* 0x000fc00000000000 */
.L_x_26:


//--------------------- .nv.global.init           --------------------------
	.section	.nv.global.init,"aw",@progbits
.nv.global.init:
	.type		$str$10,@object
	.size		$str$10,(.L_0 - $str$10)
$str$10:
        /*0000*/ 	.byte	0x25, 0x73, 0x0a, 0x00
.L_0:


//--------------------- .nv.shared.reserved.0     --------------------------
	.section	.nv.shared.reserved.0,"aw",@nobits
	.weak		__nv_reservedSMEM_offset_0_alias
	.size		__nv_reservedSMEM_offset_0_alias, 0, 64
	.other		__nv_reservedSMEM_offset_0_alias,@"STO_CUDA_RESERVED_SHARED STV_DEFAULT"
__nv_reservedSMEM_offset_0_alias:
	.zero		0
	.zero		64


//--------------------- .nv.constant0._Z12crack_kernelPcS_ --------------------------
	.section	.nv.constant0._Z12crack_kernelPcS_,"a",@progbits
	.sectionflags	@""
	.align	4
.nv.constant0._Z12crack_kernelPcS_:
	.zero		912


//--------------------- SYMBOLS --------------------------

	.type		.nv.reservedSmem.offset0,@object
	.size		.nv.reservedSmem.offset0,0x4
	.type		malloc,@function
	.type		vprintf,@function
